	.headerflags	@"EF_CUDA_TEXMODE_UNIFIED EF_CUDA_64BIT_ADDRESS EF_CUDA_ACCELERATORS EF_CUDA_SM90 EF_CUDA_VIRTUAL_SM(EF_CUDA_SM90)"
	.elftype	@"ET_EXEC"


//--------------------- .nv.info                  --------------------------
	.section	.nv.info,"",@"SHT_CUDA_INFO"
	.align	4


	//----- nvinfo : EIATTR_REGCOUNT
	.align		4
        /*0000*/ 	.byte	0x04, 0x2f
        /*0002*/ 	.short	(.L_3 - .L_2)
	.align		4
.L_2:
        /*0004*/ 	.word	index@(triton_poi_fused__native_batch_norm_legit_no_training_silu_0)
        /*0008*/ 	.word	0x00000013


	//----- nvinfo : EIATTR_MIN_STACK_SIZE
	.align		4
.L_3:
        /*000c*/ 	.byte	0x04, 0x12
        /*000e*/ 	.short	(.L_5 - .L_4)
	.align		4
.L_4:
        /*0010*/ 	.word	index@(triton_poi_fused__native_batch_norm_legit_no_training_silu_0)
        /*0014*/ 	.word	0x00000000


	//----- nvinfo : EIATTR_FRAME_SIZE
	.align		4
.L_5:
        /*0018*/ 	.byte	0x04, 0x11
        /*001a*/ 	.short	(.L_7 - .L_6)
	.align		4
.L_6:
        /*001c*/ 	.word	index@(triton_poi_fused__native_batch_norm_legit_no_training_silu_0)
        /*0020*/ 	.word	0x00000000


	//----- nvinfo : EIATTR_MIN_STACK_SIZE
	.align		4
.L_7:
        /*0024*/ 	.byte	0x04, 0x12
        /*0026*/ 	.short	(.L_9 - .L_8)
	.align		4
.L_8:
        /*0028*/ 	.word	index@(triton_poi_fused__native_batch_norm_legit_no_training_silu_0)
        /*002c*/ 	.word	0x00000000
.L_9:


//--------------------- .nv.info.triton_poi_fused__native_batch_norm_legit_no_training_silu_0 --------------------------
	.section	.nv.info.triton_poi_fused__native_batch_norm_legit_no_training_silu_0,"",@"SHT_CUDA_INFO"
	.sectionflags	@""
	.align	4


	//----- nvinfo : EIATTR_CUDA_API_VERSION
	.align		4
        /*0000*/ 	.byte	0x04, 0x37
        /*0002*/ 	.short	(.L_11 - .L_10)
.L_10:
        /*0004*/ 	.word	0x0000007c


	//----- nvinfo : EIATTR_KPARAM_INFO
	.align		4
.L_11:
        /*0008*/ 	.byte	0x04, 0x17
        /*000a*/ 	.short	(.L_13 - .L_12)
.L_12:
        /*000c*/ 	.word	0x00000000
        /*0010*/ 	.short	0x0006
        /*0012*/ 	.short	0x0030
        /*0014*/ 	.byte	0x00, 0xf0, 0x11, 0x00


	//----- nvinfo : EIATTR_KPARAM_INFO
	.align		4
.L_13:
        /*0018*/ 	.byte	0x04, 0x17
        /*001a*/ 	.short	(.L_15 - .L_14)
.L_14:
        /*001c*/ 	.word	0x00000000
        /*0020*/ 	.short	0x0005
        /*0022*/ 	.short	0x0028
        /*0024*/ 	.byte	0x00, 0xf4, 0x21, 0x00


	//----- nvinfo : EIATTR_KPARAM_INFO
	.align		4
.L_15:
        /*0028*/ 	.byte	0x04, 0x17
        /*002a*/ 	.short	(.L_17 - .L_16)
.L_16:
        /*002c*/ 	.word	0x00000000
        /*0030*/ 	.short	0x0004
        /*0032*/ 	.short	0x0020
        /*0034*/ 	.byte	0x00, 0xf4, 0x21, 0x00


	//----- nvinfo : EIATTR_KPARAM_INFO
	.align		4
.L_17:
        /*0038*/ 	.byte	0x04, 0x17
        /*003a*/ 	.short	(.L_19 - .L_18)
.L_18:
        /*003c*/ 	.word	0x00000000
        /*0040*/ 	.short	0x0003
        /*0042*/ 	.short	0x0018
        /*0044*/ 	.byte	0x00, 0xf4, 0x21, 0x00


	//----- nvinfo : EIATTR_KPARAM_INFO
	.align		4
.L_19:
        /*0048*/ 	.byte	0x04, 0x17
        /*004a*/ 	.short	(.L_21 - .L_20)
.L_20:
        /*004c*/ 	.word	0x00000000
        /*0050*/ 	.short	0x0002
        /*0052*/ 	.short	0x0010
        /*0054*/ 	.byte	0x00, 0xf4, 0x21, 0x00


	//----- nvinfo : EIATTR_KPARAM_INFO
	.align		4
.L_21:
        /*0058*/ 	.byte	0x04, 0x17
        /*005a*/ 	.short	(.L_23 - .L_22)
.L_22:
        /*005c*/ 	.word	0x00000000
        /*0060*/ 	.short	0x0001
        /*0062*/ 	.short	0x0008
        /*0064*/ 	.byte	0x00, 0xf4, 0x21, 0x00


	//----- nvinfo : EIATTR_KPARAM_INFO
	.align		4
.L_23:
        /*0068*/ 	.byte	0x04, 0x17
        /*006a*/ 	.short	(.L_25 - .L_24)
.L_24:
        /*006c*/ 	.word	0x00000000
        /*0070*/ 	.short	0x0000
        /*0072*/ 	.short	0x0000
        /*0074*/ 	.byte	0x00, 0xf4, 0x21, 0x00


	//----- nvinfo : EIATTR_SPARSE_MMA_MASK
	.align		4
.L_25:
        /*0078*/ 	.byte	0x03, 0x50
        /*007a*/ 	.short	0x0000


	//----- nvinfo : EIATTR_MAXREG_COUNT
	.align		4
        /*007c*/ 	.byte	0x03, 0x1b
        /*007e*/ 	.short	0x00ff


	//----- nvinfo : EIATTR_EXIT_INSTR_OFFSETS
	.align		4
        /*0080*/ 	.byte	0x04, 0x1c
        /*0082*/ 	.short	(.L_27 - .L_26)


	//   ....[0]....
.L_26:
        /*0084*/ 	.word	0x000003d0


	//   ....[1]....
        /*0088*/ 	.word	0x000003f0


	//----- nvinfo : EIATTR_REQNTID
	.align		4
.L_27:
        /*008c*/ 	.byte	0x04, 0x10
        /*008e*/ 	.short	(.L_29 - .L_28)
.L_28:
        /*0090*/ 	.word	0x00000080
        /*0094*/ 	.word	0x00000001
        /*0098*/ 	.word	0x00000001


	//----- nvinfo : EIATTR_CBANK_PARAM_SIZE
	.align		4
.L_29:
        /*009c*/ 	.byte	0x03, 0x19
        /*009e*/ 	.short	0x0034


	//----- nvinfo : EIATTR_PARAM_CBANK
	.align		4
        /*00a0*/ 	.byte	0x04, 0x0a
        /*00a2*/ 	.short	(.L_31 - .L_30)
	.align		4
.L_30:
        /*00a4*/ 	.word	index@(.nv.constant0.triton_poi_fused__native_batch_norm_legit_no_training_silu_0)
        /*00a8*/ 	.short	0x0210
        /*00aa*/ 	.short	0x0034


	//----- nvinfo : EIATTR_SW_WAR
	.align		4
.L_31:
        /*00ac*/ 	.byte	0x04, 0x36
        /*00ae*/ 	.short	(.L_33 - .L_32)
.L_32:
        /*00b0*/ 	.word	0x00000008
.L_33:


//--------------------- .nv.callgraph             --------------------------
	.section	.nv.callgraph,"",@"SHT_CUDA_CALLGRAPH"
	.align	4
	.sectionentsize	8
	.align		4
        /*0000*/ 	.word	0x00000000
	.align		4
        /*0004*/ 	.word	0xffffffff
	.align		4
        /*0008*/ 	.word	0x00000000
	.align		4
        /*000c*/ 	.word	0xfffffffe
	.align		4
        /*0010*/ 	.word	0x00000000
	.align		4
        /*0014*/ 	.word	0xfffffffd
	.align		4
        /*0018*/ 	.word	0x00000000
	.align		4
        /*001c*/ 	.word	0xfffffffc


//--------------------- .nv.constant4             --------------------------
	.section	.nv.constant4,"a",@progbits
	.align	8
	.align		8
.nv.constant4:
        /*0000*/ 	.dword	_$_str
	.align		8
        /*0008*/ 	.dword	_$_str_$_2


//--------------------- .text.triton_poi_fused__native_batch_norm_legit_no_training_silu_0 --------------------------
	.section	.text.triton_poi_fused__native_batch_norm_legit_no_training_silu_0,"ax",@progbits
	.align	128
        .global         triton_poi_fused__native_batch_norm_legit_no_training_silu_0
        .type           triton_poi_fused__native_batch_norm_legit_no_training_silu_0,@function
        .size           triton_poi_fused__native_batch_norm_legit_no_training_silu_0,(.L_x_1 - triton_poi_fused__native_batch_norm_legit_no_training_silu_0)
        .other          triton_poi_fused__native_batch_norm_legit_no_training_silu_0,@"STO_CUDA_ENTRY STV_DEFAULT"
triton_poi_fused__native_batch_norm_legit_no_training_silu_0:
.text.triton_poi_fused__native_batch_norm_legit_no_training_silu_0:
[----:B------:R-:W0:Y:S01]  /*0000*/  LDC R1, c[0x0][0x28] ;  /* 0x00000a00ff017b82 */ /* 0x000e220000000800 */
[----:B------:R-:W1:Y:S07]  /*0010*/  S2R R0, SR_TID.X ;  /* 0x0000000000007919 */ /* 0x000e6e0000002100 */
[----:B------:R-:W2:Y:S01]  /*0020*/  LDC.64 R6, c[0x0][0x228] ;  /* 0x00008a00ff067b82 */ /* 0x000ea20000000a00 */
[----:B------:R-:W-:Y:S01]  /*0030*/  CS2R R14, SRZ ;  /* 0x00000000000e7805 */ /* 0x000fe2000001ff00 */
[----:B------:R-:W-:Y:S01]  /*0040*/  ULDC.64 UR4, c[0x0][0x208] ;  /* 0x0000820000047ab9 */ /* 0x000fe20000000a00 */
[----:B------:R-:W3:Y:S05]  /*0050*/  S2R R3, SR_CTAID.X ;  /* 0x0000000000037919 */ /* 0x000eea0000002500 */
[----:B------:R-:W4:Y:S08]  /*0060*/  LDC.64 R4, c[0x0][0x220] ;  /* 0x00008800ff047b82 */ /* 0x000f300000000a00 */
[----:B------:R-:W5:Y:S08]  /*0070*/  LDC.64 R8, c[0x0][0x230] ;  /* 0x00008c00ff087b82 */ /* 0x000f700000000a00 */
[----:B------:R-:W5:Y:S01]  /*0080*/  LDC.64 R10, c[0x0][0x238] ;  /* 0x00008e00ff0a7b82 */ /* 0x000f620000000a00 */
[----:B-1----:R-:W-:-:S02]  /*0090*/  LOP3.LUT R0, R0, 0x7f, RZ, 0xc0, !PT ;  /* 0x0000007f00007812 */ /* 0x002fc400078ec0ff */
[----:B---3--:R-:W-:Y:S02]  /*00a0*/  SHF.R.S32.HI R2, RZ, 0x18, R3 ;  /* 0x00000018ff027819 */ /* 0x008fe40000011403 */
[----:B------:R-:W-:Y:S02]  /*00b0*/  LEA R0, R3, R0, 0x7 ;  /* 0x0000000003007211 */ /* 0x000fe400078e38ff */
[----:B------:R-:W-:Y:S02]  /*00c0*/  SGXT R3, R2, 0x1 ;  /* 0x000000010203781a */ /* 0x000fe40000000200 */
[----:B------:R-:W-:Y:S02]  /*00d0*/  ISETP.GE.AND P0, PT, R0, 0x80, PT ;  /* 0x000000800000780c */ /* 0x000fe40003f06270 */
[----:B------:R-:W-:-:S04]  /*00e0*/  LEA.HI R3, R3, R0, RZ, 0x4 ;  /* 0x0000000003037211 */ /* 0x000fc800078f20ff */
[----:B------:R-:W-:-:S04]  /*00f0*/  SHF.R.S32.HI R2, RZ, 0x4, R3 ;  /* 0x00000004ff027819 */ /* 0x000fc80000011403 */
[----:B------:R-:W-:-:S04]  /*0100*/  LEA.HI R3, R3, R2, RZ, 0x1 ;  /* 0x0000000203037211 */ /* 0x000fc800078f08ff */
[----:B------:R-:W-:-:S04]  /*0110*/  LOP3.LUT R3, R3, 0xfffffffe, RZ, 0xc0, !PT ;  /* 0xfffffffe03037812 */ /* 0x000fc800078ec0ff */
[----:B------:R-:W-:Y:S02]  /*0120*/  IADD3 R13, R2, -R3, RZ ;  /* 0x80000003020d7210 */ /* 0x000fe40007ffe0ff */
[----:B------:R-:W1:Y:S03]  /*0130*/  LDC.64 R2, c[0x0][0x218] ;  /* 0x00008600ff027b82 */ /* 0x000e660000000a00 */
[----:B--2---:R-:W-:-:S05]  /*0140*/  IMAD.WIDE R6, R13, 0x4, R6 ;  /* 0x000000040d067825 */ /* 0x004fca00078e0206 */
[----:B------:R5:W2:Y:S01]  /*0150*/  @!P0 LDG.E.EL R14, desc[UR4][R6.64] ;  /* 0x00000004060e8981 */ /* 0x000aa2000c2e1900 */
[----:B------:R-:W-:Y:S01]  /*0160*/  HFMA2.MMA R12, -RZ, RZ, 0, 0 ;  /* 0x00000000ff0c7435 */ /* 0x000fe200000001ff */
[----:B----4-:R-:W-:-:S05]  /*0170*/  IMAD.WIDE R4, R13, 0x4, R4 ;  /* 0x000000040d047825 */ /* 0x010fca00078e0204 */
[----:B------:R-:W3:Y:S01]  /*0180*/  @!P0 LDG.E.EL R15, desc[UR4][R4.64] ;  /* 0x00000004040f8981 */ /* 0x000ee2000c2e1900 */
[----:B-----5:R-:W-:-:S04]  /*0190*/  IMAD.WIDE R6, R13, 0x4, R8 ;  /* 0x000000040d067825 */ /* 0x020fc800078e0208 */
[----:B-1----:R-:W-:-:S04]  /*01a0*/  IMAD.WIDE R2, R0, 0x4, R2 ;  /* 0x0000000400027825 */ /* 0x002fc800078e0202 */
[----:B0-----:R-:W-:Y:S01]  /*01b0*/  IMAD.WIDE R8, R13, 0x4, R10 ;  /* 0x000000040d087825 */ /* 0x001fe200078e020a */
[----:B------:R0:W3:Y:S01]  /*01c0*/  @!P0 LDG.E R12, desc[UR4][R2.64] ;  /* 0x00000004020c8981 */ /* 0x0000e2000c1e1900 */
[----:B------:R-:W-:-:S06]  /*01d0*/  CS2R R10, SRZ ;  /* 0x00000000000a7805 */ /* 0x000fcc000001ff00 */
[----:B------:R-:W4:Y:S04]  /*01e0*/  @!P0 LDG.E.EL R10, desc[UR4][R6.64] ;  /* 0x00000004060a8981 */ /* 0x000f28000c2e1900 */
[----:B------:R-:W4:Y:S01]  /*01f0*/  @!P0 LDG.E.EL R11, desc[UR4][R8.64] ;  /* 0x00000004080b8981 */ /* 0x000f22000c2e1900 */
[----:B------:R-:W-:Y:S01]  /*0200*/  MOV R16, 0x3e800000 ;  /* 0x3e80000000107802 */ /* 0x000fe20000000f00 */
[----:B--2---:R-:W-:-:S04]  /*0210*/  FADD R14, R14, 9.9999997473787516356e-06 ;  /* 0x3727c5ac0e0e7421 */ /* 0x004fc80000000000 */
[----:B------:R-:W1:Y:S02]  /*0220*/  MUFU.SQRT R13, R14 ;  /* 0x0000000e000d7308 */ /* 0x000e640000002000 */
[C---:B-1----:R-:W-:Y:S02]  /*0230*/  FSETP.GT.AND P1, PT, R13.reuse, 8.50705917302346158658e+37, PT ;  /* 0x7e8000000d00780b */ /* 0x042fe40003f24000 */
[----:B------:R-:W-:-:S11]  /*0240*/  FSETP.GEU.AND P2, PT, R13, 1.175494350822287508e-38, PT ;  /* 0x008000000d00780b */ /* 0x000fd60003f4e000 */
[----:B------:R-:W-:-:S04]  /*0250*/  @P1 FMUL R13, R13, 0.25 ;  /* 0x3e8000000d0d1820 */ /* 0x000fc80000400000 */
[----:B------:R-:W-:-:S06]  /*0260*/  @!P2 FMUL R13, R13, 16777216 ;  /* 0x4b8000000d0da820 */ /* 0x000fcc0000400000 */
[----:B------:R-:W1:Y:S01]  /*0270*/  MUFU.RCP R13, R13 ;  /* 0x0000000d000d7308 */ /* 0x000e620000001000 */
[----:B0-----:R-:W-:Y:S01]  /*0280*/  FSEL R2, R16, 1, P1 ;  /* 0x3f80000010027808 */ /* 0x001fe20000800000 */
[----:B---3--:R-:W-:-:S04]  /*0290*/  FADD R12, -R15, R12 ;  /* 0x0000000c0f0c7221 */ /* 0x008fc80000000100 */
[----:B------:R-:W-:-:S04]  /*02a0*/  @!P2 FMUL R2, R2, 16777216 ;  /* 0x4b8000000202a820 */ /* 0x000fc80000400000 */
[----:B-1----:R-:W-:-:S04]  /*02b0*/  FMUL R3, R13, R2 ;  /* 0x000000020d037220 */ /* 0x002fc80000400000 */
[----:B------:R-:W-:-:S04]  /*02c0*/  FMUL R12, R12, R3 ;  /* 0x000000030c0c7220 */ /* 0x000fc80000400000 */
[----:B----4-:R-:W-:-:S04]  /*02d0*/  FFMA R10, R12, R10, R11 ;  /* 0x0000000a0c0a7223 */ /* 0x010fc8000000000b */
[----:B------:R-:W-:-:S04]  /*02e0*/  FADD R2, RZ, -R10 ;  /* 0x8000000aff027221 */ /* 0x000fc80000000000 */
[----:B------:R-:W-:-:S05]  /*02f0*/  FMUL R4, R2, 1.4426950216293334961 ;  /* 0x3fb8aa3b02047820 */ /* 0x000fca0000400000 */
[----:B------:R-:W-:-:S13]  /*0300*/  FSETP.GEU.AND P1, PT, R4, -126, PT ;  /* 0xc2fc00000400780b */ /* 0x000fda0003f2e000 */
[----:B------:R-:W-:-:S04]  /*0310*/  @!P1 FMUL R4, R4, 0.5 ;  /* 0x3f00000004049820 */ /* 0x000fc80000400000 */
[----:B------:R-:W0:Y:S02]  /*0320*/  MUFU.EX2 R2, R4 ;  /* 0x0000000400027308 */ /* 0x000e240000000800 */
[----:B0-----:R-:W-:-:S04]  /*0330*/  @!P1 FMUL R2, R2, R2 ;  /* 0x0000000202029220 */ /* 0x001fc80000400000 */
[----:B------:R-:W-:Y:S02]  /*0340*/  FADD R5, R2, 1 ;  /* 0x3f80000002057421 */ /* 0x000fe40000000000 */
[----:B------:R-:W0:Y:S03]  /*0350*/  LDC.64 R2, c[0x0][0x210] ;  /* 0x00008400ff027b82 */ /* 0x000e260000000a00 */
[----:B------:R-:W-:-:S13]  /*0360*/  FSETP.GT.AND P1, PT, R5, 8.50705917302346158658e+37, PT ;  /* 0x7e8000000500780b */ /* 0x000fda0003f24000 */
[----:B------:R-:W-:-:S06]  /*0370*/  @P1 FMUL R5, R5, 0.25 ;  /* 0x3e80000005051820 */ /* 0x000fcc0000400000 */
[----:B------:R-:W1:Y:S01]  /*0380*/  MUFU.RCP R5, R5 ;  /* 0x0000000500057308 */ /* 0x000e620000001000 */
[----:B------:R-:W-:Y:S01]  /*0390*/  FSEL R6, R16, 1, P1 ;  /* 0x3f80000010067808 */ /* 0x000fe20000800000 */
[----:B0-----:R-:W-:-:S04]  /*03a0*/  IMAD.WIDE R2, R0, 0x4, R2 ;  /* 0x0000000400027825 */ /* 0x001fc800078e0202 */
[----:B-1----:R-:W-:-:S04]  /*03b0*/  FMUL R7, R5, R6 ;  /* 0x0000000605077220 */ /* 0x002fc80000400000 */
[----:B------:R-:W-:Y:S01]  /*03c0*/  FMUL R7, R10, R7 ;  /* 0x000000070a077220 */ /* 0x000fe20000400000 */
[----:B------:R-:W-:Y:S06]  /*03d0*/  @P0 EXIT ;  /* 0x000000000000094d */ /* 0x000fec0003800000 */
[----:B------:R-:W-:Y:S01]  /*03e0*/  STG.E desc[UR4][R2.64], R7 ;  /* 0x0000000702007986 */ /* 0x000fe2000c101904 */
[----:B------:R-:W-:Y:S05]  /*03f0*/  EXIT ;  /* 0x000000000000794d */ /* 0x000fea0003800000 */
.L_x_0:
[----:B------:R-:W-:-:S00]  /*0400*/  BRA `(.L_x_0) ;  /* 0xfffffffc00fc7947 */ /* 0x000fc0000383ffff */
[----:B------:R-:W-:-:S00]  /*0410*/  NOP ;  /* 0x0000000000007918 */ /* 0x000fc00000000000 */
        /* <DEDUP_REMOVED lines=14> */
.L_x_1:


//--------------------- .nv.global.init           --------------------------
	.section	.nv.global.init,"aw",@progbits
.nv.global.init:
	.type		_$_str,@object
	.size		_$_str,(_$_str_$_2 - _$_str)
_$_str:
        /*0000*/ 	.byte	0x5f, 0x5f, 0x43, 0x55, 0x44, 0x41, 0x5f, 0x46, 0x54, 0x5a, 0x00
	.type		_$_str_$_2,@object
	.size		_$_str_$_2,(.L_1 - _$_str_$_2)
_$_str_$_2:
        /*000b*/ 	.byte	0x5f, 0x5f, 0x43, 0x55, 0x44, 0x41, 0x5f, 0x50, 0x52, 0x45, 0x43, 0x5f, 0x53, 0x51, 0x52, 0x54
        /*001b*/ 	.byte	0x00
.L_1:


//--------------------- .nv.constant0.triton_poi_fused__native_batch_norm_legit_no_training_silu_0 --------------------------
	.section	.nv.constant0.triton_poi_fused__native_batch_norm_legit_no_training_silu_0,"a",@progbits
	.sectionflags	@""
	.align	4
.nv.constant0.triton_poi_fused__native_batch_norm_legit_no_training_silu_0:
	.zero		580
